	.headerflags	@"EF_CUDA_TEXMODE_UNIFIED EF_CUDA_64BIT_ADDRESS EF_CUDA_ACCELERATORS EF_CUDA_SM90 EF_CUDA_VIRTUAL_SM(EF_CUDA_SM90)"
	.elftype	@"ET_EXEC"


//--------------------- .nv.info                  --------------------------
	.section	.nv.info,"",@"SHT_CUDA_INFO"
	.align	4


	//----- nvinfo : EIATTR_REGCOUNT
	.align		4
        /*0000*/ 	.byte	0x04, 0x2f
        /*0002*/ 	.short	(.L_3 - .L_2)
	.align		4
.L_2:
        /*0004*/ 	.word	index@(triton_poi_fused__native_batch_norm_legit_no_training_4)
        /*0008*/ 	.word	0x00000012


	//----- nvinfo : EIATTR_MIN_STACK_SIZE
	.align		4
.L_3:
        /*000c*/ 	.byte	0x04, 0x12
        /*000e*/ 	.short	(.L_5 - .L_4)
	.align		4
.L_4:
        /*0010*/ 	.word	index@(triton_poi_fused__native_batch_norm_legit_no_training_4)
        /*0014*/ 	.word	0x00000000


	//----- nvinfo : EIATTR_FRAME_SIZE
	.align		4
.L_5:
        /*0018*/ 	.byte	0x04, 0x11
        /*001a*/ 	.short	(.L_7 - .L_6)
	.align		4
.L_6:
        /*001c*/ 	.word	index@(triton_poi_fused__native_batch_norm_legit_no_training_4)
        /*0020*/ 	.word	0x00000000


	//----- nvinfo : EIATTR_MIN_STACK_SIZE
	.align		4
.L_7:
        /*0024*/ 	.byte	0x04, 0x12
        /*0026*/ 	.short	(.L_9 - .L_8)
	.align		4
.L_8:
        /*0028*/ 	.word	index@(triton_poi_fused__native_batch_norm_legit_no_training_4)
        /*002c*/ 	.word	0x00000000
.L_9:


//--------------------- .nv.info.triton_poi_fused__native_batch_norm_legit_no_training_4 --------------------------
	.section	.nv.info.triton_poi_fused__native_batch_norm_legit_no_training_4,"",@"SHT_CUDA_INFO"
	.sectionflags	@""
	.align	4


	//----- nvinfo : EIATTR_CUDA_API_VERSION
	.align		4
        /*0000*/ 	.byte	0x04, 0x37
        /*0002*/ 	.short	(.L_11 - .L_10)
.L_10:
        /*0004*/ 	.word	0x0000007c


	//----- nvinfo : EIATTR_KPARAM_INFO
	.align		4
.L_11:
        /*0008*/ 	.byte	0x04, 0x17
        /*000a*/ 	.short	(.L_13 - .L_12)
.L_12:
        /*000c*/ 	.word	0x00000000
        /*0010*/ 	.short	0x0006
        /*0012*/ 	.short	0x0030
        /*0014*/ 	.byte	0x00, 0xf0, 0x11, 0x00


	//----- nvinfo : EIATTR_KPARAM_INFO
	.align		4
.L_13:
        /*0018*/ 	.byte	0x04, 0x17
        /*001a*/ 	.short	(.L_15 - .L_14)
.L_14:
        /*001c*/ 	.word	0x00000000
        /*0020*/ 	.short	0x0005
        /*0022*/ 	.short	0x0028
        /*0024*/ 	.byte	0x00, 0xf4, 0x21, 0x00


	//----- nvinfo : EIATTR_KPARAM_INFO
	.align		4
.L_15:
        /*0028*/ 	.byte	0x04, 0x17
        /*002a*/ 	.short	(.L_17 - .L_16)
.L_16:
        /*002c*/ 	.word	0x00000000
        /*0030*/ 	.short	0x0004
        /*0032*/ 	.short	0x0020
        /*0034*/ 	.byte	0x00, 0xf4, 0x21, 0x00


	//----- nvinfo : EIATTR_KPARAM_INFO
	.align		4
.L_17:
        /*0038*/ 	.byte	0x04, 0x17
        /*003a*/ 	.short	(.L_19 - .L_18)
.L_18:
        /*003c*/ 	.word	0x00000000
        /*0040*/ 	.short	0x0003
        /*0042*/ 	.short	0x0018
        /*0044*/ 	.byte	0x00, 0xf4, 0x21, 0x00


	//----- nvinfo : EIATTR_KPARAM_INFO
	.align		4
.L_19:
        /*0048*/ 	.byte	0x04, 0x17
        /*004a*/ 	.short	(.L_21 - .L_20)
.L_20:
        /*004c*/ 	.word	0x00000000
        /*0050*/ 	.short	0x0002
        /*0052*/ 	.short	0x0010
        /*0054*/ 	.byte	0x00, 0xf4, 0x21, 0x00


	//----- nvinfo : EIATTR_KPARAM_INFO
	.align		4
.L_21:
        /*0058*/ 	.byte	0x04, 0x17
        /*005a*/ 	.short	(.L_23 - .L_22)
.L_22:
        /*005c*/ 	.word	0x00000000
        /*0060*/ 	.short	0x0001
        /*0062*/ 	.short	0x0008
        /*0064*/ 	.byte	0x00, 0xf4, 0x21, 0x00


	//----- nvinfo : EIATTR_KPARAM_INFO
	.align		4
.L_23:
        /*0068*/ 	.byte	0x04, 0x17
        /*006a*/ 	.short	(.L_25 - .L_24)
.L_24:
        /*006c*/ 	.word	0x00000000
        /*0070*/ 	.short	0x0000
        /*0072*/ 	.short	0x0000
        /*0074*/ 	.byte	0x00, 0xf4, 0x21, 0x00


	//----- nvinfo : EIATTR_SPARSE_MMA_MASK
	.align		4
.L_25:
        /*0078*/ 	.byte	0x03, 0x50
        /*007a*/ 	.short	0x0000


	//----- nvinfo : EIATTR_MAXREG_COUNT
	.align		4
        /*007c*/ 	.byte	0x03, 0x1b
        /*007e*/ 	.short	0x00ff


	//----- nvinfo : EIATTR_EXIT_INSTR_OFFSETS
	.align		4
        /*0080*/ 	.byte	0x04, 0x1c
        /*0082*/ 	.short	(.L_27 - .L_26)


	//   ....[0]....
.L_26:
        /*0084*/ 	.word	0x00000250


	//   ....[1]....
        /*0088*/ 	.word	0x00000270


	//----- nvinfo : EIATTR_REQNTID
	.align		4
.L_27:
        /*008c*/ 	.byte	0x04, 0x10
        /*008e*/ 	.short	(.L_29 - .L_28)
.L_28:
        /*0090*/ 	.word	0x00000020
        /*0094*/ 	.word	0x00000001
        /*0098*/ 	.word	0x00000001


	//----- nvinfo : EIATTR_CBANK_PARAM_SIZE
	.align		4
.L_29:
        /*009c*/ 	.byte	0x03, 0x19
        /*009e*/ 	.short	0x0034


	//----- nvinfo : EIATTR_PARAM_CBANK
	.align		4
        /*00a0*/ 	.byte	0x04, 0x0a
        /*00a2*/ 	.short	(.L_31 - .L_30)
	.align		4
.L_30:
        /*00a4*/ 	.word	index@(.nv.constant0.triton_poi_fused__native_batch_norm_legit_no_training_4)
        /*00a8*/ 	.short	0x0210
        /*00aa*/ 	.short	0x0034


	//----- nvinfo : EIATTR_SW_WAR
	.align		4
.L_31:
        /*00ac*/ 	.byte	0x04, 0x36
        /*00ae*/ 	.short	(.L_33 - .L_32)
.L_32:
        /*00b0*/ 	.word	0x00000008
.L_33:


//--------------------- .nv.callgraph             --------------------------
	.section	.nv.callgraph,"",@"SHT_CUDA_CALLGRAPH"
	.align	4
	.sectionentsize	8
	.align		4
        /*0000*/ 	.word	0x00000000
	.align		4
        /*0004*/ 	.word	0xffffffff
	.align		4
        /*0008*/ 	.word	0x00000000
	.align		4
        /*000c*/ 	.word	0xfffffffe
	.align		4
        /*0010*/ 	.word	0x00000000
	.align		4
        /*0014*/ 	.word	0xfffffffd
	.align		4
        /*0018*/ 	.word	0x00000000
	.align		4
        /*001c*/ 	.word	0xfffffffc


//--------------------- .nv.constant4             --------------------------
	.section	.nv.constant4,"a",@progbits
	.align	8
	.align		8
.nv.constant4:
        /*0000*/ 	.dword	_$_str
	.align		8
        /*0008*/ 	.dword	_$_str_$_2


//--------------------- .text.triton_poi_fused__native_batch_norm_legit_no_training_4 --------------------------
	.section	.text.triton_poi_fused__native_batch_norm_legit_no_training_4,"ax",@progbits
	.align	128
        .global         triton_poi_fused__native_batch_norm_legit_no_training_4
        .type           triton_poi_fused__native_batch_norm_legit_no_training_4,@function
        .size           triton_poi_fused__native_batch_norm_legit_no_training_4,(.L_x_1 - triton_poi_fused__native_batch_norm_legit_no_training_4)
        .other          triton_poi_fused__native_batch_norm_legit_no_training_4,@"STO_CUDA_ENTRY STV_DEFAULT"
triton_poi_fused__native_batch_norm_legit_no_training_4:
.text.triton_poi_fused__native_batch_norm_legit_no_training_4:
[----:B------:R-:W0:Y:S08]  /*0000*/  LDC R1, c[0x0][0x28] ;  /* 0x00000a00ff017b82 */ /* 0x000e300000000800 */
[----:B------:R-:W1:Y:S01]  /*0010*/  LDC.64 R2, c[0x0][0x220] ;  /* 0x00008800ff027b82 */ /* 0x000e620000000a00 */
[----:B------:R-:W-:Y:S01]  /*0020*/  ULDC.64 UR4, c[0x0][0x208] ;  /* 0x0000820000047ab9 */ /* 0x000fe20000000a00 */
[----:B------:R-:W2:Y:S01]  /*0030*/  S2R R15, SR_TID.X ;  /* 0x00000000000f7919 */ /* 0x000ea20000002100 */
[----:B------:R-:W3:Y:S05]  /*0040*/  S2R R13, SR_CTAID.X ;  /* 0x00000000000d7919 */ /* 0x000eea0000002500 */
[----:B------:R-:W4:Y:S01]  /*0050*/  LDC.64 R10, c[0x0][0x210] ;  /* 0x00008400ff0a7b82 */ /* 0x000f220000000a00 */
[----:B-1----:R4:W5:Y:S07]  /*0060*/  LDG.E R12, desc[UR4][R2.64] ;  /* 0x00000004020c7981 */ /* 0x00296e000c1e1900 */
[----:B------:R-:W1:Y:S08]  /*0070*/  LDC.64 R4, c[0x0][0x218] ;  /* 0x00008600ff047b82 */ /* 0x000e700000000a00 */
[----:B------:R-:W1:Y:S01]  /*0080*/  LDC.64 R6, c[0x0][0x228] ;  /* 0x00008a00ff067b82 */ /* 0x000e620000000a00 */
[----:B--2---:R-:W-:-:S04]  /*0090*/  LOP3.LUT R0, R15, 0x3, RZ, 0xc0, !PT ;  /* 0x000000030f007812 */ /* 0x004fc800078ec0ff */
[----:B---3--:R-:W-:Y:S01]  /*00a0*/  LEA R13, R13, R0, 0x2 ;  /* 0x000000000d0d7211 */ /* 0x008fe200078e10ff */
[----:B------:R-:W-:Y:S02]  /*00b0*/  HFMA2.MMA R0, -RZ, RZ, 0, 0 ;  /* 0x00000000ff007435 */ /* 0x000fe400000001ff */
[----:B------:R-:W2:Y:S01]  /*00c0*/  LDC.64 R8, c[0x0][0x230] ;  /* 0x00008c00ff087b82 */ /* 0x000ea20000000a00 */
[C---:B------:R-:W-:Y:S01]  /*00d0*/  ISETP.GE.AND P0, PT, R13.reuse, 0x4, PT ;  /* 0x000000040d00780c */ /* 0x040fe20003f06270 */
[----:B----4-:R-:W-:Y:S01]  /*00e0*/  IMAD.WIDE R2, R13, 0x4, R10 ;  /* 0x000000040d027825 */ /* 0x010fe200078e020a */
[----:B-1----:R-:W3:Y:S05]  /*00f0*/  LDG.E R5, desc[UR4][R4.64] ;  /* 0x0000000404057981 */ /* 0x002eea000c1e1900 */
[----:B------:R-:W1:Y:S06]  /*0100*/  LDC.64 R10, c[0x0][0x238] ;  /* 0x00008e00ff0a7b82 */ /* 0x000e6c0000000a00 */
[----:B------:R4:W3:Y:S04]  /*0110*/  @!P0 LDG.E R0, desc[UR4][R2.64] ;  /* 0x0000000402008981 */ /* 0x0008e8000c1e1900 */
[----:B0-----:R-:W3:Y:S04]  /*0120*/  LDG.E R6, desc[UR4][R6.64] ;  /* 0x0000000406067981 */ /* 0x001ee8000c1e1900 */
[----:B--2---:R-:W2:Y:S01]  /*0130*/  LDG.E R9, desc[UR4][R8.64] ;  /* 0x0000000408097981 */ /* 0x004ea2000c1e1900 */
[----:B----4-:R-:W-:Y:S01]  /*0140*/  MOV R3, 0x3e800000 ;  /* 0x3e80000000037802 */ /* 0x010fe20000000f00 */
[----:B-----5:R-:W-:-:S04]  /*0150*/  FADD R12, R12, 9.9999997473787516356e-06 ;  /* 0x3727c5ac0c0c7421 */ /* 0x020fc80000000000 */
[----:B------:R-:W0:Y:S02]  /*0160*/  MUFU.SQRT R14, R12 ;  /* 0x0000000c000e7308 */ /* 0x000e240000002000 */
[C---:B0-----:R-:W-:Y:S02]  /*0170*/  FSETP.GT.AND P0, PT, R14.reuse, 8.50705917302346158658e+37, PT ;  /* 0x7e8000000e00780b */ /* 0x041fe40003f04000 */
[----:B------:R-:W-:-:S11]  /*0180*/  FSETP.GEU.AND P1, PT, R14, 1.175494350822287508e-38, PT ;  /* 0x008000000e00780b */ /* 0x000fd60003f2e000 */
[----:B------:R-:W-:-:S04]  /*0190*/  @P0 FMUL R14, R14, 0.25 ;  /* 0x3e8000000e0e0820 */ /* 0x000fc80000400000 */
[----:B------:R-:W-:Y:S01]  /*01a0*/  @!P1 FMUL R14, R14, 16777216 ;  /* 0x4b8000000e0e9820 */ /* 0x000fe20000400000 */
[----:B------:R-:W-:-:S05]  /*01b0*/  FSEL R3, R3, 1, P0 ;  /* 0x3f80000003037808 */ /* 0x000fca0000000000 */
[----:B------:R-:W0:Y:S01]  /*01c0*/  MUFU.RCP R14, R14 ;  /* 0x0000000e000e7308 */ /* 0x000e220000001000 */
[----:B------:R-:W-:Y:S01]  /*01d0*/  LOP3.LUT P0, RZ, R15, 0x1c, RZ, 0xc0, !PT ;  /* 0x0000001c0fff7812 */ /* 0x000fe2000780c0ff */
[----:B------:R-:W-:-:S03]  /*01e0*/  @!P1 FMUL R3, R3, 16777216 ;  /* 0x4b80000003039820 */ /* 0x000fc60000400000 */
[----:B------:R-:W-:Y:S01]  /*01f0*/  ISETP.LT.AND P0, PT, R13, 0x4, !P0 ;  /* 0x000000040d00780c */ /* 0x000fe20004701270 */
[----:B---3--:R-:W-:Y:S01]  /*0200*/  FADD R0, -R5, R0 ;  /* 0x0000000005007221 */ /* 0x008fe20000000100 */
[----:B0-----:R-:W-:-:S04]  /*0210*/  FMUL R3, R14, R3 ;  /* 0x000000030e037220 */ /* 0x001fc80000400000 */
[----:B------:R-:W-:Y:S01]  /*0220*/  FMUL R0, R0, R3 ;  /* 0x0000000300007220 */ /* 0x000fe20000400000 */
[----:B-1----:R-:W-:-:S04]  /*0230*/  IMAD.WIDE R2, R13, 0x4, R10 ;  /* 0x000000040d027825 */ /* 0x002fc800078e020a */
[----:B--2---:R-:W-:Y:S02]  /*0240*/  FFMA R9, R6, R0, R9 ;  /* 0x0000000006097223 */ /* 0x004fe40000000009 */
[----:B------:R-:W-:Y:S05]  /*0250*/  @!P0 EXIT ;  /* 0x000000000000894d */ /* 0x000fea0003800000 */
[----:B------:R-:W-:Y:S01]  /*0260*/  STG.E desc[UR4][R2.64], R9 ;  /* 0x0000000902007986 */ /* 0x000fe2000c101904 */
[----:B------:R-:W-:Y:S05]  /*0270*/  EXIT ;  /* 0x000000000000794d */ /* 0x000fea0003800000 */
.L_x_0:
[----:B------:R-:W-:-:S00]  /*0280*/  BRA `(.L_x_0) ;  /* 0xfffffffc00fc7947 */ /* 0x000fc0000383ffff */
[----:B------:R-:W-:-:S00]  /*0290*/  NOP ;  /* 0x0000000000007918 */ /* 0x000fc00000000000 */
        /* <DEDUP_REMOVED lines=14> */
.L_x_1:


//--------------------- .nv.global.init           --------------------------
	.section	.nv.global.init,"aw",@progbits
.nv.global.init:
	.type		_$_str,@object
	.size		_$_str,(_$_str_$_2 - _$_str)
_$_str:
        /*0000*/ 	.byte	0x5f, 0x5f, 0x43, 0x55, 0x44, 0x41, 0x5f, 0x46, 0x54, 0x5a, 0x00
	.type		_$_str_$_2,@object
	.size		_$_str_$_2,(.L_1 - _$_str_$_2)
_$_str_$_2:
        /*000b*/ 	.byte	0x5f, 0x5f, 0x43, 0x55, 0x44, 0x41, 0x5f, 0x50, 0x52, 0x45, 0x43, 0x5f, 0x53, 0x51, 0x52, 0x54
        /*001b*/ 	.byte	0x00
.L_1:


//--------------------- .nv.constant0.triton_poi_fused__native_batch_norm_legit_no_training_4 --------------------------
	.section	.nv.constant0.triton_poi_fused__native_batch_norm_legit_no_training_4,"a",@progbits
	.sectionflags	@""
	.align	4
.nv.constant0.triton_poi_fused__native_batch_norm_legit_no_training_4:
	.zero		580
